//
// Generated by NVIDIA NVVM Compiler
//
// Compiler Build ID: CL-36424714
// Cuda compilation tools, release 13.0, V13.0.88
// Based on NVVM 20.0.0
//

.version 9.0
.target sm_100
.address_size 64

	// .globl	_Z5saxbyPfS_iiS_

.visible .entry _Z5saxbyPfS_iiS_(
	.param .u64 .ptr .align 1 _Z5saxbyPfS_iiS__param_0,
	.param .u64 .ptr .align 1 _Z5saxbyPfS_iiS__param_1,
	.param .u32 _Z5saxbyPfS_iiS__param_2,
	.param .u32 _Z5saxbyPfS_iiS__param_3,
	.param .u64 .ptr .align 1 _Z5saxbyPfS_iiS__param_4
)
{
	.reg .pred 	%p<16>;
	.reg .b32 	%r<68>;
	.reg .b32 	%f<124>;
	.reg .b64 	%rd<27>;

	ld.param.u64 	%rd6, [_Z5saxbyPfS_iiS__param_0];
	ld.param.u64 	%rd7, [_Z5saxbyPfS_iiS__param_1];
	ld.param.u32 	%r31, [_Z5saxbyPfS_iiS__param_3];
	ld.param.u64 	%rd5, [_Z5saxbyPfS_iiS__param_4];
	cvta.to.global.u64 	%rd1, %rd7;
	cvta.to.global.u64 	%rd2, %rd6;
	mov.u32 	%r32, %tid.x;
	shr.u32 	%r33, %r32, 5;
	and.b32  	%r1, %r32, 31;
	mov.u32 	%r34, %ctaid.x;
	shl.b32 	%r35, %r34, 5;
	or.b32  	%r2, %r33, %r35;
	mul.lo.s32 	%r36, %r31, %r1;
	shr.s32 	%r37, %r36, 31;
	shr.u32 	%r38, %r37, 27;
	add.s32 	%r39, %r36, %r38;
	shr.s32 	%r62, %r39, 5;
	add.s32 	%r40, %r36, %r31;
	shr.s32 	%r41, %r40, 31;
	shr.u32 	%r42, %r41, 27;
	add.s32 	%r43, %r40, %r42;
	shr.s32 	%r44, %r43, 5;
	min.s32 	%r4, %r44, %r31;
	setp.ge.s32 	%p1, %r62, %r4;
	mov.f32 	%f123, 0f00000000;
	@%p1 bra 	$L__BB0_13;
	mul.lo.s32 	%r5, %r31, %r2;
	sub.s32 	%r6, %r4, %r62;
	and.b32  	%r7, %r6, 15;
	sub.s32 	%r45, %r62, %r4;
	setp.gt.u32 	%p2, %r45, -16;
	mov.f32 	%f123, 0f00000000;
	@%p2 bra 	$L__BB0_4;
	and.b32  	%r46, %r6, -16;
	neg.s32 	%r60, %r46;
	add.s64 	%rd3, %rd2, 32;
	add.s32 	%r59, %r62, %r5;
	add.s64 	%rd4, %rd1, 32;
	mov.f32 	%f123, 0f00000000;
$L__BB0_3:
	.pragma "nounroll";
	mul.wide.s32 	%rd8, %r59, 4;
	add.s64 	%rd9, %rd3, %rd8;
	mul.wide.s32 	%rd10, %r62, 4;
	add.s64 	%rd11, %rd4, %rd10;
	ld.global.f32 	%f19, [%rd9+-32];
	ld.global.f32 	%f20, [%rd11+-32];
	fma.rn.f32 	%f21, %f19, %f20, %f123;
	ld.global.f32 	%f22, [%rd9+-28];
	ld.global.f32 	%f23, [%rd11+-28];
	fma.rn.f32 	%f24, %f22, %f23, %f21;
	ld.global.f32 	%f25, [%rd9+-24];
	ld.global.f32 	%f26, [%rd11+-24];
	fma.rn.f32 	%f27, %f25, %f26, %f24;
	ld.global.f32 	%f28, [%rd9+-20];
	ld.global.f32 	%f29, [%rd11+-20];
	fma.rn.f32 	%f30, %f28, %f29, %f27;
	ld.global.f32 	%f31, [%rd9+-16];
	ld.global.f32 	%f32, [%rd11+-16];
	fma.rn.f32 	%f33, %f31, %f32, %f30;
	ld.global.f32 	%f34, [%rd9+-12];
	ld.global.f32 	%f35, [%rd11+-12];
	fma.rn.f32 	%f36, %f34, %f35, %f33;
	ld.global.f32 	%f37, [%rd9+-8];
	ld.global.f32 	%f38, [%rd11+-8];
	fma.rn.f32 	%f39, %f37, %f38, %f36;
	ld.global.f32 	%f40, [%rd9+-4];
	ld.global.f32 	%f41, [%rd11+-4];
	fma.rn.f32 	%f42, %f40, %f41, %f39;
	ld.global.f32 	%f43, [%rd9];
	ld.global.f32 	%f44, [%rd11];
	fma.rn.f32 	%f45, %f43, %f44, %f42;
	ld.global.f32 	%f46, [%rd9+4];
	ld.global.f32 	%f47, [%rd11+4];
	fma.rn.f32 	%f48, %f46, %f47, %f45;
	ld.global.f32 	%f49, [%rd9+8];
	ld.global.f32 	%f50, [%rd11+8];
	fma.rn.f32 	%f51, %f49, %f50, %f48;
	ld.global.f32 	%f52, [%rd9+12];
	ld.global.f32 	%f53, [%rd11+12];
	fma.rn.f32 	%f54, %f52, %f53, %f51;
	ld.global.f32 	%f55, [%rd9+16];
	ld.global.f32 	%f56, [%rd11+16];
	fma.rn.f32 	%f57, %f55, %f56, %f54;
	ld.global.f32 	%f58, [%rd9+20];
	ld.global.f32 	%f59, [%rd11+20];
	fma.rn.f32 	%f60, %f58, %f59, %f57;
	ld.global.f32 	%f61, [%rd9+24];
	ld.global.f32 	%f62, [%rd11+24];
	fma.rn.f32 	%f63, %f61, %f62, %f60;
	ld.global.f32 	%f64, [%rd9+28];
	ld.global.f32 	%f65, [%rd11+28];
	fma.rn.f32 	%f123, %f64, %f65, %f63;
	add.s32 	%r62, %r62, 16;
	add.s32 	%r60, %r60, 16;
	add.s32 	%r59, %r59, 16;
	setp.ne.s32 	%p3, %r60, 0;
	@%p3 bra 	$L__BB0_3;
$L__BB0_4:
	setp.eq.s32 	%p4, %r7, 0;
	@%p4 bra 	$L__BB0_13;
	and.b32  	%r17, %r6, 7;
	setp.lt.u32 	%p5, %r7, 8;
	@%p5 bra 	$L__BB0_7;
	add.s32 	%r47, %r62, %r5;
	mul.wide.s32 	%rd12, %r47, 4;
	add.s64 	%rd13, %rd2, %rd12;
	ld.global.f32 	%f67, [%rd13];
	mul.wide.s32 	%rd14, %r62, 4;
	add.s64 	%rd15, %rd1, %rd14;
	ld.global.f32 	%f68, [%rd15];
	fma.rn.f32 	%f69, %f67, %f68, %f123;
	ld.global.f32 	%f70, [%rd13+4];
	ld.global.f32 	%f71, [%rd15+4];
	fma.rn.f32 	%f72, %f70, %f71, %f69;
	ld.global.f32 	%f73, [%rd13+8];
	ld.global.f32 	%f74, [%rd15+8];
	fma.rn.f32 	%f75, %f73, %f74, %f72;
	ld.global.f32 	%f76, [%rd13+12];
	ld.global.f32 	%f77, [%rd15+12];
	fma.rn.f32 	%f78, %f76, %f77, %f75;
	ld.global.f32 	%f79, [%rd13+16];
	ld.global.f32 	%f80, [%rd15+16];
	fma.rn.f32 	%f81, %f79, %f80, %f78;
	ld.global.f32 	%f82, [%rd13+20];
	ld.global.f32 	%f83, [%rd15+20];
	fma.rn.f32 	%f84, %f82, %f83, %f81;
	ld.global.f32 	%f85, [%rd13+24];
	ld.global.f32 	%f86, [%rd15+24];
	fma.rn.f32 	%f87, %f85, %f86, %f84;
	ld.global.f32 	%f88, [%rd13+28];
	ld.global.f32 	%f89, [%rd15+28];
	fma.rn.f32 	%f123, %f88, %f89, %f87;
	add.s32 	%r62, %r62, 8;
$L__BB0_7:
	setp.eq.s32 	%p6, %r17, 0;
	@%p6 bra 	$L__BB0_13;
	and.b32  	%r20, %r6, 3;
	setp.lt.u32 	%p7, %r17, 4;
	@%p7 bra 	$L__BB0_10;
	add.s32 	%r48, %r62, %r5;
	mul.wide.s32 	%rd16, %r48, 4;
	add.s64 	%rd17, %rd2, %rd16;
	ld.global.f32 	%f91, [%rd17];
	mul.wide.s32 	%rd18, %r62, 4;
	add.s64 	%rd19, %rd1, %rd18;
	ld.global.f32 	%f92, [%rd19];
	fma.rn.f32 	%f93, %f91, %f92, %f123;
	ld.global.f32 	%f94, [%rd17+4];
	ld.global.f32 	%f95, [%rd19+4];
	fma.rn.f32 	%f96, %f94, %f95, %f93;
	ld.global.f32 	%f97, [%rd17+8];
	ld.global.f32 	%f98, [%rd19+8];
	fma.rn.f32 	%f99, %f97, %f98, %f96;
	ld.global.f32 	%f100, [%rd17+12];
	ld.global.f32 	%f101, [%rd19+12];
	fma.rn.f32 	%f123, %f100, %f101, %f99;
	add.s32 	%r62, %r62, 4;
$L__BB0_10:
	setp.eq.s32 	%p8, %r20, 0;
	@%p8 bra 	$L__BB0_13;
	add.s32 	%r66, %r62, %r5;
	neg.s32 	%r65, %r20;
$L__BB0_12:
	.pragma "nounroll";
	mul.wide.s32 	%rd20, %r62, 4;
	add.s64 	%rd21, %rd1, %rd20;
	mul.wide.s32 	%rd22, %r66, 4;
	add.s64 	%rd23, %rd2, %rd22;
	ld.global.f32 	%f102, [%rd23];
	ld.global.f32 	%f103, [%rd21];
	fma.rn.f32 	%f123, %f102, %f103, %f123;
	add.s32 	%r62, %r62, 1;
	add.s32 	%r66, %r66, 1;
	add.s32 	%r65, %r65, 1;
	setp.ne.s32 	%p9, %r65, 0;
	@%p9 bra 	$L__BB0_12;
$L__BB0_13:
	bar.sync 	0;
	mov.b32 	%r49, %f123;
	shfl.sync.down.b32	%r50|%p10, %r49, 16, 31, 16777215;
	mov.b32 	%f104, %r50;
	add.f32 	%f105, %f123, %f104;
	mov.b32 	%r51, %f105;
	shfl.sync.down.b32	%r52|%p11, %r51, 8, 31, 16777215;
	mov.b32 	%f106, %r52;
	add.f32 	%f107, %f105, %f106;
	mov.b32 	%r53, %f107;
	shfl.sync.down.b32	%r54|%p12, %r53, 4, 31, 16777215;
	mov.b32 	%f108, %r54;
	add.f32 	%f109, %f107, %f108;
	mov.b32 	%r55, %f109;
	shfl.sync.down.b32	%r56|%p13, %r55, 2, 31, 16777215;
	mov.b32 	%f110, %r56;
	add.f32 	%f111, %f109, %f110;
	mov.b32 	%r57, %f111;
	shfl.sync.down.b32	%r58|%p14, %r57, 1, 31, 16777215;
	mov.b32 	%f112, %r58;
	add.f32 	%f14, %f111, %f112;
	setp.ne.s32 	%p15, %r1, 0;
	@%p15 bra 	$L__BB0_15;
	cvta.to.global.u64 	%rd24, %rd5;
	mul.wide.s32 	%rd25, %r2, 4;
	add.s64 	%rd26, %rd24, %rd25;
	ld.global.f32 	%f113, [%rd26];
	add.f32 	%f114, %f14, %f113;
	st.global.f32 	[%rd26], %f114;
$L__BB0_15:
	ret;

}


// ===== COMPILED SASS (sm_100) =====

	.target	sm_100

	.elftype	@"ET_EXEC"


//--------------------- .note.nv.tkinfo           --------------------------
	.section	.note.nv.tkinfo,"",@"SHT_NOTE"
	.sectionflags	@"SHF_NOTE_NV_TKINFO"
	.tkinfo
        /*0018*/ 	.word	0x00000002
        /*0030*/ 	.string	""
        /*0030*/ 	.string	"ptxas"
        /*0030*/ 	.string	"Cuda compilation tools, release 13.0, V13.0.88"
        /*0030*/ 	.string	"Build cuda_13.0.r13.0/compiler.36424714_0"
        /*0030*/ 	.string	"-arch sm_100 -m 64 "



//--------------------- .note.nv.cuinfo           --------------------------
	.section	.note.nv.cuinfo,"",@"SHT_NOTE"
	.sectionflags	@"SHF_NOTE_NV_CUINFO"
        /*0018*/ 	.short	0x0002
        /*001a*/ 	.short	0x0064
        /*001c*/ 	.short	0x0082
	.zero		2


//--------------------- .nv.info                  --------------------------
	.section	.nv.info,"",@"SHT_CUDA_INFO"
	.align	4


	//----- nvinfo : EIATTR_REGCOUNT
	.align		4
        /*0000*/ 	.byte	0x04, 0x2f
        /*0002*/ 	.short	(.L_1 - .L_0)
	.align		4
.L_0:
        /*0004*/ 	.word	index@(_Z5saxbyPfS_iiS_)
        /*0008*/ 	.word	0x0000001f


	//----- nvinfo : EIATTR_FRAME_SIZE
	.align		4
.L_1:
        /*000c*/ 	.byte	0x04, 0x11
        /*000e*/ 	.short	(.L_3 - .L_2)
	.align		4
.L_2:
        /*0010*/ 	.word	index@(_Z5saxbyPfS_iiS_)
        /*0014*/ 	.word	0x00000000


	//----- nvinfo : EIATTR_MIN_STACK_SIZE
	.align		4
.L_3:
        /*0018*/ 	.byte	0x04, 0x12
        /*001a*/ 	.short	(.L_5 - .L_4)
	.align		4
.L_4:
        /*001c*/ 	.word	index@(_Z5saxbyPfS_iiS_)
        /*0020*/ 	.word	0x00000000
.L_5:


//--------------------- .nv.compat                --------------------------
	.section	.nv.compat,"",@"SHT_CUDA_COMPAT_INFO"
	.align	4
        /*0000*/ 	.byte	0x02, 0x09, 0x00, 0x00, 0x02, 0x02, 0x01, 0x00, 0x02, 0x05, 0x05, 0x00, 0x03, 0x07, 0x01, 0x01
        /*0010*/ 	.byte	0x02, 0x03, 0x00, 0x00, 0x02, 0x06, 0x01, 0x00, 0x04, 0x0b, 0x08, 0x00, 0x09, 0x00, 0x00, 0x00
        /*0020*/ 	.byte	0x00, 0x00, 0x00, 0x00


//--------------------- .nv.info._Z5saxbyPfS_iiS_ --------------------------
	.section	.nv.info._Z5saxbyPfS_iiS_,"",@"SHT_CUDA_INFO"
	.sectionflags	@""
	.align	4


	//----- nvinfo : EIATTR_CUDA_API_VERSION
	.align		4
        /*0000*/ 	.byte	0x04, 0x37
        /*0002*/ 	.short	(.L_7 - .L_6)
.L_6:
        /*0004*/ 	.word	0x00000082


	//----- nvinfo : EIATTR_KPARAM_INFO
	.align		4
.L_7:
        /*0008*/ 	.byte	0x04, 0x17
        /*000a*/ 	.short	(.L_9 - .L_8)
.L_8:
        /*000c*/ 	.word	0x00000000
        /*0010*/ 	.short	0x0004
        /*0012*/ 	.short	0x0018
        /*0014*/ 	.byte	0x00, 0xf5, 0x21, 0x00


	//----- nvinfo : EIATTR_KPARAM_INFO
	.align		4
.L_9:
        /*0018*/ 	.byte	0x04, 0x17
        /*001a*/ 	.short	(.L_11 - .L_10)
.L_10:
        /*001c*/ 	.word	0x00000000
        /*0020*/ 	.short	0x0003
        /*0022*/ 	.short	0x0014
        /*0024*/ 	.byte	0x00, 0xf0, 0x11, 0x00


	//----- nvinfo : EIATTR_KPARAM_INFO
	.align		4
.L_11:
        /*0028*/ 	.byte	0x04, 0x17
        /*002a*/ 	.short	(.L_13 - .L_12)
.L_12:
        /*002c*/ 	.word	0x00000000
        /*0030*/ 	.short	0x0002
        /*0032*/ 	.short	0x0010
        /*0034*/ 	.byte	0x00, 0xf0, 0x11, 0x00


	//----- nvinfo : EIATTR_KPARAM_INFO
	.align		4
.L_13:
        /*0038*/ 	.byte	0x04, 0x17
        /*003a*/ 	.short	(.L_15 - .L_14)
.L_14:
        /*003c*/ 	.word	0x00000000
        /*0040*/ 	.short	0x0001
        /*0042*/ 	.short	0x0008
        /*0044*/ 	.byte	0x00, 0xf5, 0x21, 0x00


	//----- nvinfo : EIATTR_KPARAM_INFO
	.align		4
.L_15:
        /*0048*/ 	.byte	0x04, 0x17
        /*004a*/ 	.short	(.L_17 - .L_16)
.L_16:
        /*004c*/ 	.word	0x00000000
        /*0050*/ 	.short	0x0000
        /*0052*/ 	.short	0x0000
        /*0054*/ 	.byte	0x00, 0xf5, 0x21, 0x00


	//----- nvinfo : EIATTR_SPARSE_MMA_MASK
	.align		4
.L_17:
        /*0058*/ 	.byte	0x03, 0x50
        /*005a*/ 	.short	0x0000


	//----- nvinfo : EIATTR_MAXREG_COUNT
	.align		4
        /*005c*/ 	.byte	0x03, 0x1b
        /*005e*/ 	.short	0x00ff


	//----- nvinfo : EIATTR_NUM_BARRIERS
	.align		4
        /*0060*/ 	.byte	0x02, 0x4c
        /*0062*/ 	.byte	0x01
	.zero		1


	//----- nvinfo : EIATTR_MERCURY_ISA_VERSION
	.align		4
        /*0064*/ 	.byte	0x03, 0x5f
        /*0066*/ 	.short	0x0101


	//----- nvinfo : EIATTR_COOP_GROUP_MASK_REGIDS
	.align		4
        /*0068*/ 	.byte	0x04, 0x29
        /*006a*/ 	.short	(.L_19 - .L_18)


	//   ....[0]....
.L_18:
        /*006c*/ 	.word	0x05000009


	//   ....[1]....
        /*0070*/ 	.word	0x05000009


	//   ....[2]....
        /*0074*/ 	.word	0x05000009


	//   ....[3]....
        /*0078*/ 	.word	0x05000009


	//   ....[4]....
        /*007c*/ 	.word	0x05000009


	//----- nvinfo : EIATTR_COOP_GROUP_INSTR_OFFSETS
	.align		4
.L_19:
        /*0080*/ 	.byte	0x04, 0x28
        /*0082*/ 	.short	(.L_21 - .L_20)


	//   ....[0]....
.L_20:
        /*0084*/ 	.word	0x00000b10


	//   ....[1]....
        /*0088*/ 	.word	0x00000b30


	//   ....[2]....
        /*008c*/ 	.word	0x00000b50


	//   ....[3]....
        /*0090*/ 	.word	0x00000b70


	//   ....[4]....
        /*0094*/ 	.word	0x00000b90


	//----- nvinfo : EIATTR_VRC_CTA_INIT_COUNT
	.align		4
.L_21:
        /*0098*/ 	.byte	0x02, 0x4a
	.zero		1
	.zero		1


	//----- nvinfo : EIATTR_EXIT_INSTR_OFFSETS
	.align		4
        /*009c*/ 	.byte	0x04, 0x1c
        /*009e*/ 	.short	(.L_23 - .L_22)


	//   ....[0]....
.L_22:
        /*00a0*/ 	.word	0x00000ba0


	//   ....[1]....
        /*00a4*/ 	.word	0x00000c10


	//----- nvinfo : EIATTR_CRS_STACK_SIZE
	.align		4
.L_23:
        /*00a8*/ 	.byte	0x04, 0x1e
        /*00aa*/ 	.short	(.L_25 - .L_24)
.L_24:
        /*00ac*/ 	.word	0x00000000


	//----- nvinfo : EIATTR_CBANK_PARAM_SIZE
	.align		4
.L_25:
        /*00b0*/ 	.byte	0x03, 0x19
        /*00b2*/ 	.short	0x0020


	//----- nvinfo : EIATTR_PARAM_CBANK
	.align		4
        /*00b4*/ 	.byte	0x04, 0x0a
        /*00b6*/ 	.short	(.L_27 - .L_26)
	.align		4
.L_26:
        /*00b8*/ 	.word	index@(.nv.constant0._Z5saxbyPfS_iiS_)
        /*00bc*/ 	.short	0x0380
        /*00be*/ 	.short	0x0020


	//----- nvinfo : EIATTR_SW_WAR
	.align		4
.L_27:
        /*00c0*/ 	.byte	0x04, 0x36
        /*00c2*/ 	.short	(.L_29 - .L_28)
.L_28:
        /*00c4*/ 	.word	0x00000008
.L_29:


//--------------------- .nv.callgraph             --------------------------
	.section	.nv.callgraph,"",@"SHT_CUDA_CALLGRAPH"
	.align	4
	.sectionentsize	8
	.align		4
        /*0000*/ 	.word	0x00000000
	.align		4
        /*0004*/ 	.word	0xffffffff
	.align		4
        /*0008*/ 	.word	0x00000000
	.align		4
        /*000c*/ 	.word	0xfffffffe
	.align		4
        /*0010*/ 	.word	0x00000000
	.align		4
        /*0014*/ 	.word	0xfffffffd
	.align		4
        /*0018*/ 	.word	0x00000000
	.align		4
        /*001c*/ 	.word	0xfffffffc


//--------------------- .text._Z5saxbyPfS_iiS_    --------------------------
	.section	.text._Z5saxbyPfS_iiS_,"ax",@progbits
	.align	128
        .global         _Z5saxbyPfS_iiS_
        .type           _Z5saxbyPfS_iiS_,@function
        .size           _Z5saxbyPfS_iiS_,(.L_x_11 - _Z5saxbyPfS_iiS_)
        .other          _Z5saxbyPfS_iiS_,@"STO_CUDA_ENTRY STV_DEFAULT"
_Z5saxbyPfS_iiS_:
.text._Z5saxbyPfS_iiS_:
[----:B------:R-:W-:Y:S01]  /*0000*/  LDC R1, c[0x0][0x37c] ;  /* 0x0000df00ff017b82 */ /* 0x000fe20000000800 */
[----:B------:R-:W0:Y:S01]  /*0010*/  S2R R4, SR_TID.X ;  /* 0x0000000000047919 */ /* 0x000e220000002100 */
[----:B------:R-:W1:Y:S06]  /*0020*/  LDCU UR5, c[0x0][0x394] ;  /* 0x00007280ff0577ac */ /* 0x000e6c0008000800 */
[----:B------:R-:W2:Y:S01]  /*0030*/  S2UR UR4, SR_CTAID.X ;  /* 0x00000000000479c3 */ /* 0x000ea20000002500 */
[----:B------:R-:W-:Y:S01]  /*0040*/  BSSY.RECONVERGENT B0, `(.L_x_0) ;  /* 0x00000a9000007945 */ /* 0x000fe20003800200 */
[----:B------:R-:W-:Y:S01]  /*0050*/  HFMA2 R14, -RZ, RZ, 0, 0 ;  /* 0x00000000ff0e7431 */ /* 0x000fe200000001ff */
[----:B------:R-:W3:Y:S01]  /*0060*/  LDCU.64 UR6, c[0x0][0x358] ;  /* 0x00006b00ff0677ac */ /* 0x000ee20008000a00 */
[----:B--2---:R-:W-:Y:S01]  /*0070*/  USHF.L.U32 UR4, UR4, 0x5, URZ ;  /* 0x0000000504047899 */ /* 0x004fe200080006ff */
[----:B0-----:R-:W-:-:S05]  /*0080*/  LOP3.LUT R21, R4, 0x1f, RZ, 0xc0, !PT ;  /* 0x0000001f04157812 */ /* 0x001fca00078ec0ff */
[----:B-1----:R-:W-:-:S05]  /*0090*/  IMAD R0, R21, UR5, RZ ;  /* 0x0000000515007c24 */ /* 0x002fca000f8e02ff */
[----:B------:R-:W-:Y:S02]  /*00a0*/  IADD3 R2, PT, PT, R0, UR5, RZ ;  /* 0x0000000500027c10 */ /* 0x000fe4000fffe0ff */
[----:B------:R-:W-:Y:S02]  /*00b0*/  SHF.R.S32.HI R3, RZ, 0x1f, R0 ;  /* 0x0000001fff037819 */ /* 0x000fe40000011400 */
[----:B------:R-:W-:Y:S02]  /*00c0*/  SHF.R.S32.HI R5, RZ, 0x1f, R2 ;  /* 0x0000001fff057819 */ /* 0x000fe40000011402 */
[----:B------:R-:W-:Y:S02]  /*00d0*/  LEA.HI R3, R3, R0, RZ, 0x5 ;  /* 0x0000000003037211 */ /* 0x000fe400078f28ff */
[----:B------:R-:W-:Y:S02]  /*00e0*/  LEA.HI R5, R5, R2, RZ, 0x5 ;  /* 0x0000000205057211 */ /* 0x000fe400078f28ff */
[----:B------:R-:W-:-:S02]  /*00f0*/  SHF.R.S32.HI R13, RZ, 0x5, R3 ;  /* 0x00000005ff0d7819 */ /* 0x000fc40000011403 */
[----:B------:R-:W-:Y:S02]  /*0100*/  SHF.R.S32.HI R5, RZ, 0x5, R5 ;  /* 0x00000005ff057819 */ /* 0x000fe40000011405 */
[----:B------:R-:W-:Y:S02]  /*0110*/  SHF.R.U32.HI R0, RZ, 0x5, R4 ;  /* 0x00000005ff007819 */ /* 0x000fe40000011604 */
[----:B------:R-:W-:Y:S02]  /*0120*/  VIMNMX R2, PT, PT, R5, UR5, PT ;  /* 0x0000000505027c48 */ /* 0x000fe4000bfe0100 */
[----:B------:R-:W-:Y:S02]  /*0130*/  LOP3.LUT R0, R0, UR4, RZ, 0xfc, !PT ;  /* 0x0000000400007c12 */ /* 0x000fe4000f8efcff */
[----:B------:R-:W-:-:S13]  /*0140*/  ISETP.GE.AND P0, PT, R13, R2, PT ;  /* 0x000000020d00720c */ /* 0x000fda0003f06270 */
[----:B---3--:R-:W-:Y:S05]  /*0150*/  @P0 BRA `(.L_x_1) ;  /* 0x00000008005c0947 */ /* 0x008fea0003800000 */
[CC--:B------:R-:W-:Y:S01]  /*0160*/  IADD3 R10, PT, PT, R2.reuse, -R13.reuse, RZ ;  /* 0x8000000d020a7210 */ /* 0x0c0fe20007ffe0ff */
[----:B------:R-:W-:Y:S01]  /*0170*/  BSSY.RECONVERGENT B1, `(.L_x_2) ;  /* 0x0000048000017945 */ /* 0x000fe20003800200 */
[----:B------:R-:W-:Y:S02]  /*0180*/  IADD3 R2, PT, PT, -R2, R13, RZ ;  /* 0x0000000d02027210 */ /* 0x000fe40007ffe1ff */
[----:B------:R-:W-:Y:S02]  /*0190*/  LOP3.LUT R22, R10, 0xf, RZ, 0xc0, !PT ;  /* 0x0000000f0a167812 */ /* 0x000fe400078ec0ff */
[----:B------:R-:W-:Y:S02]  /*01a0*/  ISETP.GT.U32.AND P1, PT, R2, -0x10, PT ;  /* 0xfffffff00200780c */ /* 0x000fe40003f24070 */
[----:B------:R-:W-:Y:S02]  /*01b0*/  ISETP.NE.AND P0, PT, R22, RZ, PT ;  /* 0x000000ff1600720c */ /* 0x000fe40003f05270 */
[----:B------:R-:W-:-:S09]  /*01c0*/  MOV R14, RZ ;  /* 0x000000ff000e7202 */ /* 0x000fd20000000f00 */
[----:B------:R-:W-:Y:S05]  /*01d0*/  @P1 BRA `(.L_x_3) ;  /* 0x0000000400041947 */ /* 0x000fea0003800000 */
[----:B------:R-:W0:Y:S01]  /*01e0*/  LDC.64 R2, c[0x0][0x380] ;  /* 0x0000e000ff027b82 */ /* 0x000e220000000a00 */
[----:B------:R-:W-:Y:S01]  /*01f0*/  LOP3.LUT R12, R10, 0xfffffff0, RZ, 0xc0, !PT ;  /* 0xfffffff00a0c7812 */ /* 0x000fe200078ec0ff */
[----:B------:R-:W-:Y:S01]  /*0200*/  IMAD R11, R0, UR5, R13 ;  /* 0x00000005000b7c24 */ /* 0x000fe2000f8e020d */
[----:B------:R-:W-:Y:S02]  /*0210*/  MOV R14, RZ ;  /* 0x000000ff000e7202 */ /* 0x000fe40000000f00 */
[----:B------:R-:W-:-:S03]  /*0220*/  IADD3 R12, PT, PT, -R12, RZ, RZ ;  /* 0x000000ff0c0c7210 */ /* 0x000fc60007ffe1ff */
[----:B------:R-:W1:Y:S01]  /*0230*/  LDC.64 R4, c[0x0][0x388] ;  /* 0x0000e200ff047b82 */ /* 0x000e620000000a00 */
[----:B0-----:R-:W-:-:S04]  /*0240*/  IADD3 R2, P1, PT, R2, 0x20, RZ ;  /* 0x0000002002027810 */ /* 0x001fc80007f3e0ff */
[----:B------:R-:W-:Y:S02]  /*0250*/  IADD3.X R3, PT, PT, RZ, R3, RZ, P1, !PT ;  /* 0x00000003ff037210 */ /* 0x000fe40000ffe4ff */
[----:B-1----:R-:W-:-:S04]  /*0260*/  IADD3 R4, P2, PT, R4, 0x20, RZ ;  /* 0x0000002004047810 */ /* 0x002fc80007f5e0ff */
[----:B------:R-:W-:-:S09]  /*0270*/  IADD3.X R5, PT, PT, RZ, R5, RZ, P2, !PT ;  /* 0x00000005ff057210 */ /* 0x000fd200017fe4ff */
.L_x_4:
[----:B------:R-:W-:-:S04]  /*0280*/  IMAD.WIDE R8, R11, 0x4, R2 ;  /* 0x000000040b087825 */ /* 0x000fc800078e0202 */
[----:B------:R-:W-:Y:S01]  /*0290*/  IMAD.WIDE R6, R13, 0x4, R4 ;  /* 0x000000040d067825 */ /* 0x000fe200078e0204 */
[----:B------:R-:W2:Y:S04]  /*02a0*/  LDG.E R15, desc[UR6][R8.64+-0x20] ;  /* 0xffffe006080f7981 */ /* 0x000ea8000c1e1900 */
[----:B------:R-:W2:Y:S04]  /*02b0*/  LDG.E R24, desc[UR6][R6.64+-0x20] ;  /* 0xffffe00606187981 */ /* 0x000ea8000c1e1900 */
[----:B------:R-:W3:Y:S04]  /*02c0*/  LDG.E R26, desc[UR6][R8.64+-0x1c] ;  /* 0xffffe406081a7981 */ /* 0x000ee8000c1e1900 */
[----:B------:R-:W3:Y:S04]  /*02d0*/  LDG.E R25, desc[UR6][R6.64+-0x1c] ;  /* 0xffffe40606197981 */ /* 0x000ee8000c1e1900 */
[----:B------:R-:W4:Y:S04]  /*02e0*/  LDG.E R23, desc[UR6][R8.64+-0x18] ;  /* 0xffffe80608177981 */ /* 0x000f28000c1e1900 */
[----:B------:R-:W4:Y:S04]  /*02f0*/  LDG.E R20, desc[UR6][R6.64+-0x18] ;  /* 0xffffe80606147981 */ /* 0x000f28000c1e1900 */
[----:B------:R-:W5:Y:S04]  /*0300*/  LDG.E R18, desc[UR6][R8.64+-0x14] ;  /* 0xffffec0608127981 */ /* 0x000f68000c1e1900 */
[----:B------:R-:W5:Y:S04]  /*0310*/  LDG.E R19, desc[UR6][R6.64+-0x14] ;  /* 0xffffec0606137981 */ /* 0x000f68000c1e1900 */
[----:B------:R-:W5:Y:S04]  /*0320*/  LDG.E R16, desc[UR6][R8.64+-0x10] ;  /* 0xfffff00608107981 */ /* 0x000f68000c1e1900 */
[----:B------:R-:W5:Y:S01]  /*0330*/  LDG.E R17, desc[UR6][R6.64+-0x10] ;  /* 0xfffff00606117981 */ /* 0x000f62000c1e1900 */
[----:B--2---:R-:W-:-:S03]  /*0340*/  FFMA R15, R15, R24, R14 ;  /* 0x000000180f0f7223 */ /* 0x004fc6000000000e */
[----:B------:R-:W2:Y:S04]  /*0350*/  LDG.E R14, desc[UR6][R8.64+-0xc] ;  /* 0xfffff406080e7981 */ /* 0x000ea8000c1e1900 */
[----:B------:R-:W2:Y:S01]  /*0360*/  LDG.E R24, desc[UR6][R8.64] ;  /* 0x0000000608187981 */ /* 0x000ea2000c1e1900 */
[----:B---3--:R-:W-:-:S03]  /*0370*/  FFMA R26, R26, R25, R15 ;  /* 0x000000191a1a7223 */ /* 0x008fc6000000000f */
[----:B------:R-:W2:Y:S01]  /*0380*/  LDG.E R15, desc[UR6][R6.64+-0xc] ;  /* 0xfffff406060f7981 */ /* 0x000ea2000c1e1900 */
[----:B----4-:R-:W-:-:S03]  /*0390*/  FFMA R25, R23, R20, R26 ;  /* 0x0000001417197223 */ /* 0x010fc6000000001a */
[----:B------:R-:W3:Y:S04]  /*03a0*/  LDG.E R20, desc[UR6][R8.64+-0x8] ;  /* 0xfffff80608147981 */ /* 0x000ee8000c1e1900 */
[----:B------:R-:W3:Y:S01]  /*03b0*/  LDG.E R23, desc[UR6][R6.64+-0x8] ;  /* 0xfffff80606177981 */ /* 0x000ee2000c1e1900 */
[----:B-----5:R-:W-:-:S03]  /*03c0*/  FFMA R25, R18, R19, R25 ;  /* 0x0000001312197223 */ /* 0x020fc60000000019 */
[----:B------:R-:W4:Y:S04]  /*03d0*/  LDG.E R18, desc[UR6][R8.64+-0x4] ;  /* 0xfffffc0608127981 */ /* 0x000f28000c1e1900 */
[----:B------:R-:W4:Y:S01]  /*03e0*/  LDG.E R19, desc[UR6][R6.64+-0x4] ;  /* 0xfffffc0606137981 */ /* 0x000f22000c1e1900 */
[----:B------:R-:W-:-:S03]  /*03f0*/  FFMA R27, R16, R17, R25 ;  /* 0x00000011101b7223 */ /* 0x000fc60000000019 */
        /* <DEDUP_REMOVED lines=8> */
[----:B------:R-:W2:Y:S04]  /*0480*/  LDG.E R15, desc[UR6][R8.64+0x8] ;  /* 0x00000806080f7981 */ /* 0x000ea8000c1e1900 */
[----:B------:R-:W3:Y:S01]  /*0490*/  LDG.E R20, desc[UR6][R8.64+0x10] ;  /* 0x0000100608147981 */ /* 0x000ee2000c1e1900 */
[----:B----4-:R-:W-:-:S03]  /*04a0*/  FFMA R23, R18, R19, R23 ;  /* 0x0000001312177223 */ /* 0x010fc60000000017 */
[----:B------:R-:W4:Y:S01]  /*04b0*/  LDG.E R18, desc[UR6][R8.64+0xc] ;  /* 0x00000c0608127981 */ /* 0x000f22000c1e1900 */
[----:B-----5:R-:W-:-:S03]  /*04c0*/  FFMA R25, R24, R25, R23 ;  /* 0x0000001918197223 */ /* 0x020fc60000000017 */
[----:B------:R-:W4:Y:S04]  /*04d0*/  LDG.E R19, desc[UR6][R6.64+0xc] ;  /* 0x00000c0606137981 */ /* 0x000f28000c1e1900 */
[----:B------:R-:W3:Y:S01]  /*04e0*/  LDG.E R23, desc[UR6][R6.64+0x10] ;  /* 0x0000100606177981 */ /* 0x000ee2000c1e1900 */
[----:B------:R-:W-:-:S03]  /*04f0*/  FFMA R28, R16, R17, R25 ;  /* 0x00000011101c7223 */ /* 0x000fc60000000019 */
[----:B------:R-:W5:Y:S04]  /*0500*/  LDG.E R24, desc[UR6][R8.64+0x14] ;  /* 0x0000140608187981 */ /* 0x000f68000c1e1900 */
[----:B------:R-:W5:Y:S04]  /*0510*/  LDG.E R25, desc[UR6][R6.64+0x14] ;  /* 0x0000140606197981 */ /* 0x000f68000c1e1900 */
[----:B------:R-:W5:Y:S04]  /*0520*/  LDG.E R16, desc[UR6][R8.64+0x18] ;  /* 0x0000180608107981 */ /* 0x000f68000c1e1900 */
[----:B------:R-:W5:Y:S01]  /*0530*/  LDG.E R17, desc[UR6][R6.64+0x18] ;  /* 0x0000180606117981 */ /* 0x000f62000c1e1900 */
[----:B------:R-:W-:-:S04]  /*0540*/  IADD3 R12, PT, PT, R12, 0x10, RZ ;  /* 0x000000100c0c7810 */ /* 0x000fc80007ffe0ff */
[----:B------:R-:W-:Y:S02]  /*0550*/  ISETP.NE.AND P1, PT, R12, RZ, PT ;  /* 0x000000ff0c00720c */ /* 0x000fe40003f25270 */
[----:B------:R-:W-:Y:S02]  /*0560*/  IADD3 R13, PT, PT, R13, 0x10, RZ ;  /* 0x000000100d0d7810 */ /* 0x000fe40007ffe0ff */
[----:B------:R-:W-:Y:S01]  /*0570*/  IADD3 R11, PT, PT, R11, 0x10, RZ ;  /* 0x000000100b0b7810 */ /* 0x000fe20007ffe0ff */
[----:B--2---:R-:W-:-:S04]  /*0580*/  FFMA R15, R15, R14, R28 ;  /* 0x0000000e0f0f7223 */ /* 0x004fc8000000001c */
[----:B----4-:R-:W-:-:S04]  /*0590*/  FFMA R15, R18, R19, R15 ;  /* 0x00000013120f7223 */ /* 0x010fc8000000000f */
[----:B---3--:R-:W-:-:S04]  /*05a0*/  FFMA R15, R20, R23, R15 ;  /* 0x00000017140f7223 */ /* 0x008fc8000000000f */
[----:B-----5:R-:W-:-:S04]  /*05b0*/  FFMA R15, R24, R25, R15 ;  /* 0x00000019180f7223 */ /* 0x020fc8000000000f */
[----:B------:R-:W-:-:S04]  /*05c0*/  FFMA R15, R16, R17, R15 ;  /* 0x00000011100f7223 */ /* 0x000fc8000000000f */
[----:B------:R-:W-:Y:S01]  /*05d0*/  FFMA R14, R26, R27, R15 ;  /* 0x0000001b1a0e7223 */ /* 0x000fe2000000000f */
[----:B------:R-:W-:Y:S06]  /*05e0*/  @P1 BRA `(.L_x_4) ;  /* 0xfffffffc00241947 */ /* 0x000fec000383ffff */
.L_x_3:
[----:B------:R-:W-:Y:S05]  /*05f0*/  BSYNC.RECONVERGENT B1 ;  /* 0x0000000000017941 */ /* 0x000fea0003800200 */
.L_x_2:
[----:B------:R-:W-:Y:S05]  /*0600*/  @!P0 BRA `(.L_x_1) ;  /* 0x0000000400308947 */ /* 0x000fea0003800000 */
[----:B------:R-:W-:Y:S01]  /*0610*/  ISETP.GE.U32.AND P0, PT, R22, 0x8, PT ;  /* 0x000000081600780c */ /* 0x000fe20003f06070 */
[----:B------:R-:W-:Y:S01]  /*0620*/  BSSY.RECONVERGENT B1, `(.L_x_5) ;  /* 0x0000022000017945 */ /* 0x000fe20003800200 */
[----:B------:R-:W-:-:S04]  /*0630*/  LOP3.LUT R20, R10, 0x7, RZ, 0xc0, !PT ;  /* 0x000000070a147812 */ /* 0x000fc800078ec0ff */
[----:B------:R-:W-:-:S07]  /*0640*/  ISETP.NE.AND P1, PT, R20, RZ, PT ;  /* 0x000000ff1400720c */ /* 0x000fce0003f25270 */
[----:B------:R-:W-:Y:S06]  /*0650*/  @!P0 BRA `(.L_x_6) ;  /* 0x0000000000788947 */ /* 0x000fec0003800000 */
[----:B------:R-:W0:Y:S01]  /*0660*/  LDC.64 R4, c[0x0][0x380] ;  /* 0x0000e000ff047b82 */ /* 0x000e220000000a00 */
[----:B------:R-:W-:-:S07]  /*0670*/  IMAD R7, R0, UR5, R13 ;  /* 0x0000000500077c24 */ /* 0x000fce000f8e020d */
[----:B------:R-:W1:Y:S01]  /*0680*/  LDC.64 R2, c[0x0][0x388] ;  /* 0x0000e200ff027b82 */ /* 0x000e620000000a00 */
[----:B0-----:R-:W-:-:S05]  /*0690*/  IMAD.WIDE R4, R7, 0x4, R4 ;  /* 0x0000000407047825 */ /* 0x001fca00078e0204 */
[----:B------:R-:W2:Y:S01]  /*06a0*/  LDG.E R17, desc[UR6][R4.64] ;  /* 0x0000000604117981 */ /* 0x000ea2000c1e1900 */
[----:B-1----:R-:W-:-:S03]  /*06b0*/  IMAD.WIDE R2, R13, 0x4, R2 ;  /* 0x000000040d027825 */ /* 0x002fc600078e0202 */
[----:B------:R-:W3:Y:S04]  /*06c0*/  LDG.E R19, desc[UR6][R4.64+0x4] ;  /* 0x0000040604137981 */ /* 0x000ee8000c1e1900 */
[----:B------:R-:W2:Y:S04]  /*06d0*/  LDG.E R16, desc[UR6][R2.64] ;  /* 0x0000000602107981 */ /* 0x000ea8000c1e1900 */
[----:B------:R-:W3:Y:S04]  /*06e0*/  LDG.E R18, desc[UR6][R2.64+0x4] ;  /* 0x0000040602127981 */ /* 0x000ee8000c1e1900 */
[----:B------:R-:W4:Y:S04]  /*06f0*/  LDG.E R23, desc[UR6][R4.64+0x8] ;  /* 0x0000080604177981 */ /* 0x000f28000c1e1900 */
[----:B------:R-:W4:Y:S04]  /*0700*/  LDG.E R22, desc[UR6][R2.64+0x8] ;  /* 0x0000080602167981 */ /* 0x000f28000c1e1900 */
[----:B------:R-:W5:Y:S04]  /*0710*/  LDG.E R25, desc[UR6][R4.64+0xc] ;  /* 0x00000c0604197981 */ /* 0x000f68000c1e1900 */
        /* <DEDUP_REMOVED lines=8> */
[----:B------:R-:W5:Y:S01]  /*07a0*/  LDG.E R26, desc[UR6][R2.64+0x1c] ;  /* 0x00001c06021a7981 */ /* 0x000f62000c1e1900 */
[----:B------:R-:W-:Y:S01]  /*07b0*/  IADD3 R13, PT, PT, R13, 0x8, RZ ;  /* 0x000000080d0d7810 */ /* 0x000fe20007ffe0ff */
[----:B--2---:R-:W-:-:S04]  /*07c0*/  FFMA R16, R17, R16, R14 ;  /* 0x0000001011107223 */ /* 0x004fc8000000000e */
[----:B---3--:R-:W-:-:S04]  /*07d0*/  FFMA R16, R19, R18, R16 ;  /* 0x0000001213107223 */ /* 0x008fc80000000010 */
[----:B----4-:R-:W-:-:S04]  /*07e0*/  FFMA R16, R23, R22, R16 ;  /* 0x0000001617107223 */ /* 0x010fc80000000010 */
[----:B-----5:R-:W-:-:S04]  /*07f0*/  FFMA R25, R25, R24, R16 ;  /* 0x0000001819197223 */ /* 0x020fc80000000010 */
[----:B------:R-:W-:-:S04]  /*0800*/  FFMA R15, R12, R15, R25 ;  /* 0x0000000f0c0f7223 */ /* 0x000fc80000000019 */
[----:B------:R-:W-:-:S04]  /*0810*/  FFMA R9, R8, R9, R15 ;  /* 0x0000000908097223 */ /* 0x000fc8000000000f */
[----:B------:R-:W-:-:S04]  /*0820*/  FFMA R6, R6, R7, R9 ;  /* 0x0000000706067223 */ /* 0x000fc80000000009 */
[----:B------:R-:W-:-:S07]  /*0830*/  FFMA R14, R11, R26, R6 ;  /* 0x0000001a0b0e7223 */ /* 0x000fce0000000006 */
.L_x_6:
[----:B------:R-:W-:Y:S05]  /*0840*/  BSYNC.RECONVERGENT B1 ;  /* 0x0000000000017941 */ /* 0x000fea0003800200 */
.L_x_5:
        /* <DEDUP_REMOVED lines=18> */
[----:B------:R-:W5:Y:S01]  /*0970*/  LDG.E R16, desc[UR6][R4.64+0xc] ;  /* 0x00000c0604107981 */ /* 0x000f62000c1e1900 */
[----:B------:R-:W-:Y:S01]  /*0980*/  IADD3 R13, PT, PT, R13, 0x4, RZ ;  /* 0x000000040d0d7810 */ /* 0x000fe20007ffe0ff */
[----:B--2---:R-:W-:-:S04]  /*0990*/  FFMA R6, R7, R6, R14 ;  /* 0x0000000607067223 */ /* 0x004fc8000000000e */
[----:B---3--:R-:W-:-:S04]  /*09a0*/  FFMA R6, R9, R8, R6 ;  /* 0x0000000809067223 */ /* 0x008fc80000000006 */
[----:B----4-:R-:W-:-:S04]  /*09b0*/  FFMA R6, R11, R12, R6 ;  /* 0x0000000c0b067223 */ /* 0x010fc80000000006 */
[----:B-----5:R-:W-:-:S07]  /*09c0*/  FFMA R14, R15, R16, R6 ;  /* 0x000000100f0e7223 */ /* 0x020fce0000000006 */
.L_x_8:
[----:B------:R-:W-:Y:S05]  /*09d0*/  BSYNC.RECONVERGENT B1 ;  /* 0x0000000000017941 */ /* 0x000fea0003800200 */
.L_x_7:
[----:B------:R-:W-:Y:S05]  /*09e0*/  @!P1 BRA `(.L_x_1) ;  /* 0x0000000000389947 */ /* 0x000fea0003800000 */
[----:B------:R-:W0:Y:S01]  /*09f0*/  LDC.64 R8, c[0x0][0x380] ;  /* 0x0000e000ff087b82 */ /* 0x000e220000000a00 */
[----:B------:R-:W-:Y:S01]  /*0a00*/  IADD3 R10, PT, PT, -R10, RZ, RZ ;  /* 0x000000ff0a0a7210 */ /* 0x000fe20007ffe1ff */
[----:B------:R-:W-:-:S06]  /*0a10*/  IMAD R11, R0, UR5, R13 ;  /* 0x00000005000b7c24 */ /* 0x000fcc000f8e020d */
[----:B------:R-:W1:Y:S02]  /*0a20*/  LDC.64 R6, c[0x0][0x388] ;  /* 0x0000e200ff067b82 */ /* 0x000e640000000a00 */
.L_x_9:
[----:B-1----:R-:W-:-:S04]  /*0a30*/  IMAD.WIDE R2, R13, 0x4, R6 ;  /* 0x000000040d027825 */ /* 0x002fc800078e0206 */
[----:B0-----:R-:W-:Y:S02]  /*0a40*/  IMAD.WIDE R4, R11, 0x4, R8 ;  /* 0x000000040b047825 */ /* 0x001fe400078e0208 */
[----:B------:R-:W2:Y:S04]  /*0a50*/  LDG.E R2, desc[UR6][R2.64] ;  /* 0x0000000602027981 */ /* 0x000ea8000c1e1900 */
[----:B------:R-:W2:Y:S01]  /*0a60*/  LDG.E R5, desc[UR6][R4.64] ;  /* 0x0000000604057981 */ /* 0x000ea2000c1e1900 */
[----:B------:R-:W-:Y:S02]  /*0a70*/  IADD3 R10, PT, PT, R10, 0x1, RZ ;  /* 0x000000010a0a7810 */ /* 0x000fe40007ffe0ff */
[----:B------:R-:W-:Y:S02]  /*0a80*/  IADD3 R13, PT, PT, R13, 0x1, RZ ;  /* 0x000000010d0d7810 */ /* 0x000fe40007ffe0ff */
[----:B------:R-:W-:-:S02]  /*0a90*/  ISETP.NE.AND P0, PT, R10, RZ, PT ;  /* 0x000000ff0a00720c */ /* 0x000fc40003f05270 */
[----:B------:R-:W-:Y:S01]  /*0aa0*/  IADD3 R11, PT, PT, R11, 0x1, RZ ;  /* 0x000000010b0b7810 */ /* 0x000fe20007ffe0ff */
[----:B--2---:R-:W-:-:S10]  /*0ab0*/  FFMA R14, R5, R2, R14 ;  /* 0x00000002050e7223 */ /* 0x004fd4000000000e */
[----:B------:R-:W-:Y:S05]  /*0ac0*/  @P0 BRA `(.L_x_9) ;  /* 0xfffffffc00d80947 */ /* 0x000fea000383ffff */
.L_x_1:
[----:B------:R-:W-:Y:S05]  /*0ad0*/  BSYNC.RECONVERGENT B0 ;  /* 0x0000000000007941 */ /* 0x000fea0003800200 */
.L_x_0:
[----:B------:R-:W-:Y:S01]  /*0ae0*/  MOV R9, 0xffffff ;  /* 0x00ffffff00097802 */ /* 0x000fe20000000f00 */
[----:B------:R-:W-:Y:S01]  /*0af0*/  BAR.SYNC.DEFER_BLOCKING 0x0 ;  /* 0x0000000000007b1d */ /* 0x000fe20000010000 */
[----:B------:R-:W-:-:S05]  /*0b00*/  ISETP.NE.AND P0, PT, R21, RZ, PT ;  /* 0x000000ff1500720c */ /* 0x000fca0003f05270 */
[----:B------:R-:W0:Y:S02]  /*0b10*/  SHFL.DOWN PT, R3, R14, 0x10, 0x1f ;  /* 0x0a001f000e037f89 */ /* 0x000e2400000e0000 */
[----:B0-----:R-:W-:-:S05]  /*0b20*/  FADD R3, R3, R14 ;  /* 0x0000000e03037221 */ /* 0x001fca0000000000 */
[----:B------:R-:W0:Y:S02]  /*0b30*/  SHFL.DOWN PT, R2, R3, 0x8, 0x1f ;  /* 0x09001f0003027f89 */ /* 0x000e2400000e0000 */
[----:B0-----:R-:W-:-:S05]  /*0b40*/  FADD R2, R3, R2 ;  /* 0x0000000203027221 */ /* 0x001fca0000000000 */
[----:B------:R-:W0:Y:S02]  /*0b50*/  SHFL.DOWN PT, R5, R2, 0x4, 0x1f ;  /* 0x08801f0002057f89 */ /* 0x000e2400000e0000 */
[----:B0-----:R-:W-:-:S05]  /*0b60*/  FADD R5, R2, R5 ;  /* 0x0000000502057221 */ /* 0x001fca0000000000 */
[----:B------:R-:W0:Y:S02]  /*0b70*/  SHFL.DOWN PT, R4, R5, 0x2, 0x1f ;  /* 0x08401f0005047f89 */ /* 0x000e2400000e0000 */
[----:B0-----:R-:W-:-:S05]  /*0b80*/  FADD R4, R5, R4 ;  /* 0x0000000405047221 */ /* 0x001fca0000000000 */
[----:B------:R0:W1:Y:S01]  /*0b90*/  SHFL.DOWN PT, R7, R4, 0x1, 0x1f ;  /* 0x08201f0004077f89 */ /* 0x00006200000e0000 */
[----:B------:R-:W-:Y:S05]  /*0ba0*/  @P0 EXIT ;  /* 0x000000000000094d */ /* 0x000fea0003800000 */
[----:B------:R-:W2:Y:S02]  /*0bb0*/  LDC.64 R2, c[0x0][0x398] ;  /* 0x0000e600ff027b82 */ /* 0x000ea40000000a00 */
[----:B--2---:R-:W-:-:S05]  /*0bc0*/  IMAD.WIDE R2, R0, 0x4, R2 ;  /* 0x0000000400027825 */ /* 0x004fca00078e0202 */
[----:B------:R-:W2:Y:S01]  /*0bd0*/  LDG.E R0, desc[UR6][R2.64] ;  /* 0x0000000602007981 */ /* 0x000ea2000c1e1900 */
[----:B-1----:R-:W-:-:S04]  /*0be0*/  FADD R5, R4, R7 ;  /* 0x0000000704057221 */ /* 0x002fc80000000000 */
[----:B--2---:R-:W-:-:S05]  /*0bf0*/  FADD R5, R5, R0 ;  /* 0x0000000005057221 */ /* 0x004fca0000000000 */
[----:B------:R-:W-:Y:S01]  /*0c00*/  STG.E desc[UR6][R2.64], R5 ;  /* 0x0000000502007986 */ /* 0x000fe2000c101906 */
[----:B------:R-:W-:Y:S05]  /*0c10*/  EXIT ;  /* 0x000000000000794d */ /* 0x000fea0003800000 */
.L_x_10:
[----:B------:R-:W-:-:S00]  /*0c20*/  BRA `(.L_x_10) ;  /* 0xfffffffc00fc7947 */ /* 0x000fc0000383ffff */
[----:B------:R-:W-:-:S00]  /*0c30*/  NOP ;  /* 0x0000000000007918 */ /* 0x000fc00000000000 */
        /* <DEDUP_REMOVED lines=12> */
.L_x_11:


//--------------------- .nv.shared.reserved.0     --------------------------
	.section	.nv.shared.reserved.0,"aw",@nobits
	.weak		__nv_reservedSMEM_offset_0_alias
	.size		__nv_reservedSMEM_offset_0_alias, 0, 64
	.other		__nv_reservedSMEM_offset_0_alias,@"STO_CUDA_RESERVED_SHARED STV_DEFAULT"
__nv_reservedSMEM_offset_0_alias:
	.zero		0
	.zero		64


//--------------------- .nv.constant0._Z5saxbyPfS_iiS_ --------------------------
	.section	.nv.constant0._Z5saxbyPfS_iiS_,"a",@progbits
	.sectionflags	@""
	.align	4
.nv.constant0._Z5saxbyPfS_iiS_:
	.zero		928


//--------------------- SYMBOLS --------------------------

	.type		.nv.reservedSmem.offset0,@object
	.size		.nv.reservedSmem.offset0,0x4
